//
// Generated by NVIDIA NVVM Compiler
//
// Compiler Build ID: CL-36424714
// Cuda compilation tools, release 13.0, V13.0.88
// Based on NVVM 20.0.0
//

.version 9.0
.target sm_100
.address_size 64

	// .globl	_ZN3cub18CUB_300001_SM_10006detail11EmptyKernelIvEEvv
.global .align 1 .b8 _ZN41_INTERNAL_4f8b9a19_4_k_cu_d66c2bb3_1321464cuda3std3__45__cpo5beginE[1];
.global .align 1 .b8 _ZN41_INTERNAL_4f8b9a19_4_k_cu_d66c2bb3_1321464cuda3std3__45__cpo3endE[1];
.global .align 1 .b8 _ZN41_INTERNAL_4f8b9a19_4_k_cu_d66c2bb3_1321464cuda3std3__45__cpo6cbeginE[1];
.global .align 1 .b8 _ZN41_INTERNAL_4f8b9a19_4_k_cu_d66c2bb3_1321464cuda3std3__45__cpo4cendE[1];
.global .align 1 .b8 _ZN41_INTERNAL_4f8b9a19_4_k_cu_d66c2bb3_1321464cuda3std3__45__cpo6rbeginE[1];
.global .align 1 .b8 _ZN41_INTERNAL_4f8b9a19_4_k_cu_d66c2bb3_1321464cuda3std3__45__cpo4rendE[1];
.global .align 1 .b8 _ZN41_INTERNAL_4f8b9a19_4_k_cu_d66c2bb3_1321464cuda3std3__45__cpo7crbeginE[1];
.global .align 1 .b8 _ZN41_INTERNAL_4f8b9a19_4_k_cu_d66c2bb3_1321464cuda3std3__45__cpo5crendE[1];
.global .align 1 .b8 _ZN41_INTERNAL_4f8b9a19_4_k_cu_d66c2bb3_1321464cuda3std3__443_GLOBAL__N__4f8b9a19_4_k_cu_d66c2bb3_1321466ignoreE[1];
.global .align 1 .b8 _ZN41_INTERNAL_4f8b9a19_4_k_cu_d66c2bb3_1321464cuda3std3__419piecewise_constructE[1];
.global .align 1 .b8 _ZN41_INTERNAL_4f8b9a19_4_k_cu_d66c2bb3_1321464cuda3std3__48in_placeE[1];
.global .align 1 .b8 _ZN41_INTERNAL_4f8b9a19_4_k_cu_d66c2bb3_1321464cuda3std3__420unreachable_sentinelE[1];
.global .align 1 .b8 _ZN41_INTERNAL_4f8b9a19_4_k_cu_d66c2bb3_1321464cuda3std3__47nulloptE[1];
.global .align 1 .b8 _ZN41_INTERNAL_4f8b9a19_4_k_cu_d66c2bb3_1321464cuda3std3__48unexpectE[1];
.global .align 1 .b8 _ZN41_INTERNAL_4f8b9a19_4_k_cu_d66c2bb3_1321464cuda3std6ranges3__45__cpo4swapE[1];
.global .align 1 .b8 _ZN41_INTERNAL_4f8b9a19_4_k_cu_d66c2bb3_1321464cuda3std6ranges3__45__cpo9iter_moveE[1];
.global .align 1 .b8 _ZN41_INTERNAL_4f8b9a19_4_k_cu_d66c2bb3_1321464cuda3std6ranges3__45__cpo5beginE[1];
.global .align 1 .b8 _ZN41_INTERNAL_4f8b9a19_4_k_cu_d66c2bb3_1321464cuda3std6ranges3__45__cpo3endE[1];
.global .align 1 .b8 _ZN41_INTERNAL_4f8b9a19_4_k_cu_d66c2bb3_1321464cuda3std6ranges3__45__cpo6cbeginE[1];
.global .align 1 .b8 _ZN41_INTERNAL_4f8b9a19_4_k_cu_d66c2bb3_1321464cuda3std6ranges3__45__cpo4cendE[1];
.global .align 1 .b8 _ZN41_INTERNAL_4f8b9a19_4_k_cu_d66c2bb3_1321464cuda3std6ranges3__45__cpo7advanceE[1];
.global .align 1 .b8 _ZN41_INTERNAL_4f8b9a19_4_k_cu_d66c2bb3_1321464cuda3std6ranges3__45__cpo9iter_swapE[1];
.global .align 1 .b8 _ZN41_INTERNAL_4f8b9a19_4_k_cu_d66c2bb3_1321464cuda3std6ranges3__45__cpo4nextE[1];
.global .align 1 .b8 _ZN41_INTERNAL_4f8b9a19_4_k_cu_d66c2bb3_1321464cuda3std6ranges3__45__cpo4prevE[1];
.global .align 1 .b8 _ZN41_INTERNAL_4f8b9a19_4_k_cu_d66c2bb3_1321464cuda3std6ranges3__45__cpo4dataE[1];
.global .align 1 .b8 _ZN41_INTERNAL_4f8b9a19_4_k_cu_d66c2bb3_1321464cuda3std6ranges3__45__cpo5cdataE[1];
.global .align 1 .b8 _ZN41_INTERNAL_4f8b9a19_4_k_cu_d66c2bb3_1321464cuda3std6ranges3__45__cpo4sizeE[1];
.global .align 1 .b8 _ZN41_INTERNAL_4f8b9a19_4_k_cu_d66c2bb3_1321464cuda3std6ranges3__45__cpo5ssizeE[1];
.global .align 1 .b8 _ZN41_INTERNAL_4f8b9a19_4_k_cu_d66c2bb3_1321464cuda3std6ranges3__45__cpo8distanceE[1];
.global .align 1 .b8 _ZN41_INTERNAL_4f8b9a19_4_k_cu_d66c2bb3_1321466thrust24THRUST_300001_SM_1000_NS8cuda_cub3parE[1];
.global .align 1 .b8 _ZN41_INTERNAL_4f8b9a19_4_k_cu_d66c2bb3_1321466thrust24THRUST_300001_SM_1000_NS8cuda_cub10par_nosyncE[1];
.global .align 1 .b8 _ZN41_INTERNAL_4f8b9a19_4_k_cu_d66c2bb3_1321466thrust24THRUST_300001_SM_1000_NS6system6detail10sequential3seqE[1];
.global .align 1 .b8 _ZN41_INTERNAL_4f8b9a19_4_k_cu_d66c2bb3_1321466thrust24THRUST_300001_SM_1000_NS6system3cpp3parE[1];
.global .align 1 .b8 _ZN41_INTERNAL_4f8b9a19_4_k_cu_d66c2bb3_1321466thrust24THRUST_300001_SM_1000_NS12placeholders2_1E[1];
.global .align 1 .b8 _ZN41_INTERNAL_4f8b9a19_4_k_cu_d66c2bb3_1321466thrust24THRUST_300001_SM_1000_NS12placeholders2_2E[1];
.global .align 1 .b8 _ZN41_INTERNAL_4f8b9a19_4_k_cu_d66c2bb3_1321466thrust24THRUST_300001_SM_1000_NS12placeholders2_3E[1];
.global .align 1 .b8 _ZN41_INTERNAL_4f8b9a19_4_k_cu_d66c2bb3_1321466thrust24THRUST_300001_SM_1000_NS12placeholders2_4E[1];
.global .align 1 .b8 _ZN41_INTERNAL_4f8b9a19_4_k_cu_d66c2bb3_1321466thrust24THRUST_300001_SM_1000_NS12placeholders2_5E[1];
.global .align 1 .b8 _ZN41_INTERNAL_4f8b9a19_4_k_cu_d66c2bb3_1321466thrust24THRUST_300001_SM_1000_NS12placeholders2_6E[1];
.global .align 1 .b8 _ZN41_INTERNAL_4f8b9a19_4_k_cu_d66c2bb3_1321466thrust24THRUST_300001_SM_1000_NS12placeholders2_7E[1];
.global .align 1 .b8 _ZN41_INTERNAL_4f8b9a19_4_k_cu_d66c2bb3_1321466thrust24THRUST_300001_SM_1000_NS12placeholders2_8E[1];
.global .align 1 .b8 _ZN41_INTERNAL_4f8b9a19_4_k_cu_d66c2bb3_1321466thrust24THRUST_300001_SM_1000_NS12placeholders2_9E[1];
.global .align 1 .b8 _ZN41_INTERNAL_4f8b9a19_4_k_cu_d66c2bb3_1321466thrust24THRUST_300001_SM_1000_NS12placeholders3_10E[1];
.global .align 1 .b8 _ZN41_INTERNAL_4f8b9a19_4_k_cu_d66c2bb3_1321466thrust24THRUST_300001_SM_1000_NS3seqE[1];
.global .align 1 .b8 _ZN41_INTERNAL_4f8b9a19_4_k_cu_d66c2bb3_1321466thrust24THRUST_300001_SM_1000_NS6deviceE[1];

.visible .entry _ZN3cub18CUB_300001_SM_10006detail11EmptyKernelIvEEvv()
{


	ret;

}


// ===== COMPILED SASS (sm_100) =====

	.target	sm_100

	.elftype	@"ET_EXEC"


//--------------------- .note.nv.tkinfo           --------------------------
	.section	.note.nv.tkinfo,"",@"SHT_NOTE"
	.sectionflags	@"SHF_NOTE_NV_TKINFO"
	.tkinfo
        /*0018*/ 	.word	0x00000002
        /*0030*/ 	.string	""
        /*0030*/ 	.string	"ptxas"
        /*0030*/ 	.string	"Cuda compilation tools, release 13.0, V13.0.88"
        /*0030*/ 	.string	"Build cuda_13.0.r13.0/compiler.36424714_0"
        /*0030*/ 	.string	"-arch sm_100 -m 64 "



//--------------------- .note.nv.cuinfo           --------------------------
	.section	.note.nv.cuinfo,"",@"SHT_NOTE"
	.sectionflags	@"SHF_NOTE_NV_CUINFO"
        /*0018*/ 	.short	0x0002
        /*001a*/ 	.short	0x0064
        /*001c*/ 	.short	0x0082
	.zero		2


//--------------------- .nv.info                  --------------------------
	.section	.nv.info,"",@"SHT_CUDA_INFO"
	.align	4


	//----- nvinfo : EIATTR_REGCOUNT
	.align		4
        /*0000*/ 	.byte	0x04, 0x2f
        /*0002*/ 	.short	(.L_46 - .L_45)
	.align		4
.L_45:
        /*0004*/ 	.word	index@(_ZN3cub18CUB_300001_SM_10006detail11EmptyKernelIvEEvv)
        /*0008*/ 	.word	0x00000004


	//----- nvinfo : EIATTR_FRAME_SIZE
	.align		4
.L_46:
        /*000c*/ 	.byte	0x04, 0x11
        /*000e*/ 	.short	(.L_48 - .L_47)
	.align		4
.L_47:
        /*0010*/ 	.word	index@(_ZN3cub18CUB_300001_SM_10006detail11EmptyKernelIvEEvv)
        /*0014*/ 	.word	0x00000000


	//----- nvinfo : EIATTR_MIN_STACK_SIZE
	.align		4
.L_48:
        /*0018*/ 	.byte	0x04, 0x12
        /*001a*/ 	.short	(.L_50 - .L_49)
	.align		4
.L_49:
        /*001c*/ 	.word	index@(_ZN3cub18CUB_300001_SM_10006detail11EmptyKernelIvEEvv)
        /*0020*/ 	.word	0x00000000
.L_50:


//--------------------- .nv.compat                --------------------------
	.section	.nv.compat,"",@"SHT_CUDA_COMPAT_INFO"
	.align	4
        /*0000*/ 	.byte	0x02, 0x09, 0x00, 0x00, 0x02, 0x02, 0x01, 0x00, 0x02, 0x05, 0x05, 0x00, 0x03, 0x07, 0x01, 0x01
        /*0010*/ 	.byte	0x02, 0x03, 0x00, 0x00, 0x02, 0x06, 0x01, 0x00, 0x04, 0x0b, 0x08, 0x00, 0x09, 0x00, 0x00, 0x00
        /*0020*/ 	.byte	0x00, 0x00, 0x00, 0x00


//--------------------- .nv.info._ZN3cub18CUB_300001_SM_10006detail11EmptyKernelIvEEvv --------------------------
	.section	.nv.info._ZN3cub18CUB_300001_SM_10006detail11EmptyKernelIvEEvv,"",@"SHT_CUDA_INFO"
	.sectionflags	@""
	.align	4


	//----- nvinfo : EIATTR_CUDA_API_VERSION
	.align		4
        /*0000*/ 	.byte	0x04, 0x37
        /*0002*/ 	.short	(.L_52 - .L_51)
.L_51:
        /*0004*/ 	.word	0x00000082


	//----- nvinfo : EIATTR_SPARSE_MMA_MASK
	.align		4
.L_52:
        /*0008*/ 	.byte	0x03, 0x50
        /*000a*/ 	.short	0x0000


	//----- nvinfo : EIATTR_MAXREG_COUNT
	.align		4
        /*000c*/ 	.byte	0x03, 0x1b
        /*000e*/ 	.short	0x00ff


	//----- nvinfo : EIATTR_MERCURY_ISA_VERSION
	.align		4
        /*0010*/ 	.byte	0x03, 0x5f
        /*0012*/ 	.short	0x0101


	//----- nvinfo : EIATTR_VRC_CTA_INIT_COUNT
	.align		4
        /*0014*/ 	.byte	0x02, 0x4a
	.zero		1
	.zero		1


	//----- nvinfo : EIATTR_EXIT_INSTR_OFFSETS
	.align		4
        /*0018*/ 	.byte	0x04, 0x1c
        /*001a*/ 	.short	(.L_54 - .L_53)


	//   ....[0]....
.L_53:
        /*001c*/ 	.word	0x00000010


	//----- nvinfo : EIATTR_SW_WAR
	.align		4
.L_54:
        /*0020*/ 	.byte	0x04, 0x36
        /*0022*/ 	.short	(.L_56 - .L_55)
.L_55:
        /*0024*/ 	.word	0x00000008
.L_56:


//--------------------- .nv.callgraph             --------------------------
	.section	.nv.callgraph,"",@"SHT_CUDA_CALLGRAPH"
	.align	4
	.sectionentsize	8
	.align		4
        /*0000*/ 	.word	0x00000000
	.align		4
        /*0004*/ 	.word	0xffffffff
	.align		4
        /*0008*/ 	.word	0x00000000
	.align		4
        /*000c*/ 	.word	0xfffffffe
	.align		4
        /*0010*/ 	.word	0x00000000
	.align		4
        /*0014*/ 	.word	0xfffffffd
	.align		4
        /*0018*/ 	.word	0x00000000
	.align		4
        /*001c*/ 	.word	0xfffffffc


//--------------------- .nv.constant4             --------------------------
	.section	.nv.constant4,"a",@progbits
	.align	8
	.align		8
.nv.constant4:
        /*0000*/ 	.dword	_ZN41_INTERNAL_4f8b9a19_4_k_cu_d66c2bb3_1325434cuda3std3__45__cpo5beginE
	.align		8
        /*0008*/ 	.dword	_ZN41_INTERNAL_4f8b9a19_4_k_cu_d66c2bb3_1325434cuda3std3__45__cpo3endE
	.align		8
        /*0010*/ 	.dword	_ZN41_INTERNAL_4f8b9a19_4_k_cu_d66c2bb3_1325434cuda3std3__45__cpo6cbeginE
	.align		8
        /*0018*/ 	.dword	_ZN41_INTERNAL_4f8b9a19_4_k_cu_d66c2bb3_1325434cuda3std3__45__cpo4cendE
	.align		8
        /*0020*/ 	.dword	_ZN41_INTERNAL_4f8b9a19_4_k_cu_d66c2bb3_1325434cuda3std3__45__cpo6rbeginE
	.align		8
        /*0028*/ 	.dword	_ZN41_INTERNAL_4f8b9a19_4_k_cu_d66c2bb3_1325434cuda3std3__45__cpo4rendE
	.align		8
        /*0030*/ 	.dword	_ZN41_INTERNAL_4f8b9a19_4_k_cu_d66c2bb3_1325434cuda3std3__45__cpo7crbeginE
	.align		8
        /*0038*/ 	.dword	_ZN41_INTERNAL_4f8b9a19_4_k_cu_d66c2bb3_1325434cuda3std3__45__cpo5crendE
	.align		8
        /*0040*/ 	.dword	_ZN41_INTERNAL_4f8b9a19_4_k_cu_d66c2bb3_1325434cuda3std3__443_GLOBAL__N__4f8b9a19_4_k_cu_d66c2bb3_1325436ignoreE
	.align		8
        /*0048*/ 	.dword	_ZN41_INTERNAL_4f8b9a19_4_k_cu_d66c2bb3_1325434cuda3std3__419piecewise_constructE
	.align		8
        /*0050*/ 	.dword	_ZN41_INTERNAL_4f8b9a19_4_k_cu_d66c2bb3_1325434cuda3std3__48in_placeE
	.align		8
        /*0058*/ 	.dword	_ZN41_INTERNAL_4f8b9a19_4_k_cu_d66c2bb3_1325434cuda3std3__420unreachable_sentinelE
	.align		8
        /*0060*/ 	.dword	_ZN41_INTERNAL_4f8b9a19_4_k_cu_d66c2bb3_1325434cuda3std3__47nulloptE
	.align		8
        /*0068*/ 	.dword	_ZN41_INTERNAL_4f8b9a19_4_k_cu_d66c2bb3_1325434cuda3std3__48unexpectE
	.align		8
        /*0070*/ 	.dword	_ZN41_INTERNAL_4f8b9a19_4_k_cu_d66c2bb3_1325434cuda3std6ranges3__45__cpo4swapE
	.align		8
        /*0078*/ 	.dword	_ZN41_INTERNAL_4f8b9a19_4_k_cu_d66c2bb3_1325434cuda3std6ranges3__45__cpo9iter_moveE
	.align		8
        /*0080*/ 	.dword	_ZN41_INTERNAL_4f8b9a19_4_k_cu_d66c2bb3_1325434cuda3std6ranges3__45__cpo5beginE
	.align		8
        /*0088*/ 	.dword	_ZN41_INTERNAL_4f8b9a19_4_k_cu_d66c2bb3_1325434cuda3std6ranges3__45__cpo3endE
	.align		8
        /*0090*/ 	.dword	_ZN41_INTERNAL_4f8b9a19_4_k_cu_d66c2bb3_1325434cuda3std6ranges3__45__cpo6cbeginE
	.align		8
        /*0098*/ 	.dword	_ZN41_INTERNAL_4f8b9a19_4_k_cu_d66c2bb3_1325434cuda3std6ranges3__45__cpo4cendE
	.align		8
        /*00a0*/ 	.dword	_ZN41_INTERNAL_4f8b9a19_4_k_cu_d66c2bb3_1325434cuda3std6ranges3__45__cpo7advanceE
	.align		8
        /*00a8*/ 	.dword	_ZN41_INTERNAL_4f8b9a19_4_k_cu_d66c2bb3_1325434cuda3std6ranges3__45__cpo9iter_swapE
	.align		8
        /*00b0*/ 	.dword	_ZN41_INTERNAL_4f8b9a19_4_k_cu_d66c2bb3_1325434cuda3std6ranges3__45__cpo4nextE
	.align		8
        /*00b8*/ 	.dword	_ZN41_INTERNAL_4f8b9a19_4_k_cu_d66c2bb3_1325434cuda3std6ranges3__45__cpo4prevE
	.align		8
        /*00c0*/ 	.dword	_ZN41_INTERNAL_4f8b9a19_4_k_cu_d66c2bb3_1325434cuda3std6ranges3__45__cpo4dataE
	.align		8
        /*00c8*/ 	.dword	_ZN41_INTERNAL_4f8b9a19_4_k_cu_d66c2bb3_1325434cuda3std6ranges3__45__cpo5cdataE
	.align		8
        /*00d0*/ 	.dword	_ZN41_INTERNAL_4f8b9a19_4_k_cu_d66c2bb3_1325434cuda3std6ranges3__45__cpo4sizeE
	.align		8
        /*00d8*/ 	.dword	_ZN41_INTERNAL_4f8b9a19_4_k_cu_d66c2bb3_1325434cuda3std6ranges3__45__cpo5ssizeE
	.align		8
        /*00e0*/ 	.dword	_ZN41_INTERNAL_4f8b9a19_4_k_cu_d66c2bb3_1325434cuda3std6ranges3__45__cpo8distanceE
	.align		8
        /*00e8*/ 	.dword	_ZN41_INTERNAL_4f8b9a19_4_k_cu_d66c2bb3_1325436thrust24THRUST_300001_SM_1000_NS8cuda_cub3parE
	.align		8
        /*00f0*/ 	.dword	_ZN41_INTERNAL_4f8b9a19_4_k_cu_d66c2bb3_1325436thrust24THRUST_300001_SM_1000_NS8cuda_cub10par_nosyncE
	.align		8
        /*00f8*/ 	.dword	_ZN41_INTERNAL_4f8b9a19_4_k_cu_d66c2bb3_1325436thrust24THRUST_300001_SM_1000_NS6system6detail10sequential3seqE
	.align		8
        /*0100*/ 	.dword	_ZN41_INTERNAL_4f8b9a19_4_k_cu_d66c2bb3_1325436thrust24THRUST_300001_SM_1000_NS6system3cpp3parE
	.align		8
        /*0108*/ 	.dword	_ZN41_INTERNAL_4f8b9a19_4_k_cu_d66c2bb3_1325436thrust24THRUST_300001_SM_1000_NS12placeholders2_1E
	.align		8
        /*0110*/ 	.dword	_ZN41_INTERNAL_4f8b9a19_4_k_cu_d66c2bb3_1325436thrust24THRUST_300001_SM_1000_NS12placeholders2_2E
	.align		8
        /*0118*/ 	.dword	_ZN41_INTERNAL_4f8b9a19_4_k_cu_d66c2bb3_1325436thrust24THRUST_300001_SM_1000_NS12placeholders2_3E
	.align		8
        /*0120*/ 	.dword	_ZN41_INTERNAL_4f8b9a19_4_k_cu_d66c2bb3_1325436thrust24THRUST_300001_SM_1000_NS12placeholders2_4E
	.align		8
        /*0128*/ 	.dword	_ZN41_INTERNAL_4f8b9a19_4_k_cu_d66c2bb3_1325436thrust24THRUST_300001_SM_1000_NS12placeholders2_5E
	.align		8
        /*0130*/ 	.dword	_ZN41_INTERNAL_4f8b9a19_4_k_cu_d66c2bb3_1325436thrust24THRUST_300001_SM_1000_NS12placeholders2_6E
	.align		8
        /*0138*/ 	.dword	_ZN41_INTERNAL_4f8b9a19_4_k_cu_d66c2bb3_1325436thrust24THRUST_300001_SM_1000_NS12placeholders2_7E
	.align		8
        /*0140*/ 	.dword	_ZN41_INTERNAL_4f8b9a19_4_k_cu_d66c2bb3_1325436thrust24THRUST_300001_SM_1000_NS12placeholders2_8E
	.align		8
        /*0148*/ 	.dword	_ZN41_INTERNAL_4f8b9a19_4_k_cu_d66c2bb3_1325436thrust24THRUST_300001_SM_1000_NS12placeholders2_9E
	.align		8
        /*0150*/ 	.dword	_ZN41_INTERNAL_4f8b9a19_4_k_cu_d66c2bb3_1325436thrust24THRUST_300001_SM_1000_NS12placeholders3_10E
	.align		8
        /*0158*/ 	.dword	_ZN41_INTERNAL_4f8b9a19_4_k_cu_d66c2bb3_1325436thrust24THRUST_300001_SM_1000_NS3seqE
	.align		8
        /*0160*/ 	.dword	_ZN41_INTERNAL_4f8b9a19_4_k_cu_d66c2bb3_1325436thrust24THRUST_300001_SM_1000_NS6deviceE


//--------------------- .text._ZN3cub18CUB_300001_SM_10006detail11EmptyKernelIvEEvv --------------------------
	.section	.text._ZN3cub18CUB_300001_SM_10006detail11EmptyKernelIvEEvv,"ax",@progbits
	.align	128
        .global         _ZN3cub18CUB_300001_SM_10006detail11EmptyKernelIvEEvv
        .type           _ZN3cub18CUB_300001_SM_10006detail11EmptyKernelIvEEvv,@function
        .size           _ZN3cub18CUB_300001_SM_10006detail11EmptyKernelIvEEvv,(.L_x_1 - _ZN3cub18CUB_300001_SM_10006detail11EmptyKernelIvEEvv)
        .other          _ZN3cub18CUB_300001_SM_10006detail11EmptyKernelIvEEvv,@"STO_CUDA_ENTRY STV_DEFAULT"
_ZN3cub18CUB_300001_SM_10006detail11EmptyKernelIvEEvv:
.text._ZN3cub18CUB_300001_SM_10006detail11EmptyKernelIvEEvv:
[----:B------:R-:W-:Y:S01]  /*0000*/  LDC R1, c[0x0][0x37c] ;  /* 0x0000df00ff017b82 */ /* 0x000fe20000000800 */
[----:B------:R-:W-:Y:S05]  /*0010*/  EXIT ;  /* 0x000000000000794d */ /* 0x000fea0003800000 */
.L_x_0:
[----:B------:R-:W-:-:S00]  /*0020*/  BRA `(.L_x_0) ;  /* 0xfffffffc00fc7947 */ /* 0x000fc0000383ffff */
[----:B------:R-:W-:-:S00]  /*0030*/  NOP ;  /* 0x0000000000007918 */ /* 0x000fc00000000000 */
        /* <DEDUP_REMOVED lines=12> */
.L_x_1:


//--------------------- .nv.shared.reserved.0     --------------------------
	.section	.nv.shared.reserved.0,"aw",@nobits
	.weak		__nv_reservedSMEM_offset_0_alias
	.size		__nv_reservedSMEM_offset_0_alias, 0, 64
	.other		__nv_reservedSMEM_offset_0_alias,@"STO_CUDA_RESERVED_SHARED STV_DEFAULT"
__nv_reservedSMEM_offset_0_alias:
	.zero		0
	.zero		64


//--------------------- .nv.global                --------------------------
	.section	.nv.global,"aw",@nobits
.nv.global:
	.type		_ZN41_INTERNAL_4f8b9a19_4_k_cu_d66c2bb3_1325436thrust24THRUST_300001_SM_1000_NS12placeholders2_8E,@object
	.size		_ZN41_INTERNAL_4f8b9a19_4_k_cu_d66c2bb3_1325436thrust24THRUST_300001_SM_1000_NS12placeholders2_8E,(_ZN41_INTERNAL_4f8b9a19_4_k_cu_d66c2bb3_1325434cuda3std3__443_GLOBAL__N__4f8b9a19_4_k_cu_d66c2bb3_1325436ignoreE - _ZN41_INTERNAL_4f8b9a19_4_k_cu_d66c2bb3_1325436thrust24THRUST_300001_SM_1000_NS12placeholders2_8E)
_ZN41_INTERNAL_4f8b9a19_4_k_cu_d66c2bb3_1325436thrust24THRUST_300001_SM_1000_NS12placeholders2_8E:
	.zero		1
	.type		_ZN41_INTERNAL_4f8b9a19_4_k_cu_d66c2bb3_1325434cuda3std3__443_GLOBAL__N__4f8b9a19_4_k_cu_d66c2bb3_1325436ignoreE,@object
	.size		_ZN41_INTERNAL_4f8b9a19_4_k_cu_d66c2bb3_1325434cuda3std3__443_GLOBAL__N__4f8b9a19_4_k_cu_d66c2bb3_1325436ignoreE,(_ZN41_INTERNAL_4f8b9a19_4_k_cu_d66c2bb3_1325434cuda3std6ranges3__45__cpo4dataE - _ZN41_INTERNAL_4f8b9a19_4_k_cu_d66c2bb3_1325434cuda3std3__443_GLOBAL__N__4f8b9a19_4_k_cu_d66c2bb3_1325436ignoreE)
_ZN41_INTERNAL_4f8b9a19_4_k_cu_d66c2bb3_1325434cuda3std3__443_GLOBAL__N__4f8b9a19_4_k_cu_d66c2bb3_1325436ignoreE:
	.zero		1
	.type		_ZN41_INTERNAL_4f8b9a19_4_k_cu_d66c2bb3_1325434cuda3std6ranges3__45__cpo4dataE,@object
	.size		_ZN41_INTERNAL_4f8b9a19_4_k_cu_d66c2bb3_1325434cuda3std6ranges3__45__cpo4dataE,(_ZN41_INTERNAL_4f8b9a19_4_k_cu_d66c2bb3_1325436thrust24THRUST_300001_SM_1000_NS6system3cpp3parE - _ZN41_INTERNAL_4f8b9a19_4_k_cu_d66c2bb3_1325434cuda3std6ranges3__45__cpo4dataE)
_ZN41_INTERNAL_4f8b9a19_4_k_cu_d66c2bb3_1325434cuda3std6ranges3__45__cpo4dataE:
	.zero		1
	.type		_ZN41_INTERNAL_4f8b9a19_4_k_cu_d66c2bb3_1325436thrust24THRUST_300001_SM_1000_NS6system3cpp3parE,@object
	.size		_ZN41_INTERNAL_4f8b9a19_4_k_cu_d66c2bb3_1325436thrust24THRUST_300001_SM_1000_NS6system3cpp3parE,(_ZN41_INTERNAL_4f8b9a19_4_k_cu_d66c2bb3_1325434cuda3std3__45__cpo5beginE - _ZN41_INTERNAL_4f8b9a19_4_k_cu_d66c2bb3_1325436thrust24THRUST_300001_SM_1000_NS6system3cpp3parE)
_ZN41_INTERNAL_4f8b9a19_4_k_cu_d66c2bb3_1325436thrust24THRUST_300001_SM_1000_NS6system3cpp3parE:
	.zero		1
	.type		_ZN41_INTERNAL_4f8b9a19_4_k_cu_d66c2bb3_1325434cuda3std3__45__cpo5beginE,@object
	.size		_ZN41_INTERNAL_4f8b9a19_4_k_cu_d66c2bb3_1325434cuda3std3__45__cpo5beginE,(_ZN41_INTERNAL_4f8b9a19_4_k_cu_d66c2bb3_1325434cuda3std6ranges3__45__cpo5beginE - _ZN41_INTERNAL_4f8b9a19_4_k_cu_d66c2bb3_1325434cuda3std3__45__cpo5beginE)
_ZN41_INTERNAL_4f8b9a19_4_k_cu_d66c2bb3_1325434cuda3std3__45__cpo5beginE:
	.zero		1
	.type		_ZN41_INTERNAL_4f8b9a19_4_k_cu_d66c2bb3_1325434cuda3std6ranges3__45__cpo5beginE,@object
	.size		_ZN41_INTERNAL_4f8b9a19_4_k_cu_d66c2bb3_1325434cuda3std6ranges3__45__cpo5beginE,(_ZN41_INTERNAL_4f8b9a19_4_k_cu_d66c2bb3_1325436thrust24THRUST_300001_SM_1000_NS6deviceE - _ZN41_INTERNAL_4f8b9a19_4_k_cu_d66c2bb3_1325434cuda3std6ranges3__45__cpo5beginE)
_ZN41_INTERNAL_4f8b9a19_4_k_cu_d66c2bb3_1325434cuda3std6ranges3__45__cpo5beginE:
	.zero		1
	.type		_ZN41_INTERNAL_4f8b9a19_4_k_cu_d66c2bb3_1325436thrust24THRUST_300001_SM_1000_NS6deviceE,@object
	.size		_ZN41_INTERNAL_4f8b9a19_4_k_cu_d66c2bb3_1325436thrust24THRUST_300001_SM_1000_NS6deviceE,(_ZN41_INTERNAL_4f8b9a19_4_k_cu_d66c2bb3_1325434cuda3std3__47nulloptE - _ZN41_INTERNAL_4f8b9a19_4_k_cu_d66c2bb3_1325436thrust24THRUST_300001_SM_1000_NS6deviceE)
_ZN41_INTERNAL_4f8b9a19_4_k_cu_d66c2bb3_1325436thrust24THRUST_300001_SM_1000_NS6deviceE:
	.zero		1
	.type		_ZN41_INTERNAL_4f8b9a19_4_k_cu_d66c2bb3_1325434cuda3std3__47nulloptE,@object
	.size		_ZN41_INTERNAL_4f8b9a19_4_k_cu_d66c2bb3_1325434cuda3std3__47nulloptE,(_ZN41_INTERNAL_4f8b9a19_4_k_cu_d66c2bb3_1325434cuda3std6ranges3__45__cpo8distanceE - _ZN41_INTERNAL_4f8b9a19_4_k_cu_d66c2bb3_1325434cuda3std3__47nulloptE)
_ZN41_INTERNAL_4f8b9a19_4_k_cu_d66c2bb3_1325434cuda3std3__47nulloptE:
	.zero		1
	.type		_ZN41_INTERNAL_4f8b9a19_4_k_cu_d66c2bb3_1325434cuda3std6ranges3__45__cpo8distanceE,@object
	.size		_ZN41_INTERNAL_4f8b9a19_4_k_cu_d66c2bb3_1325434cuda3std6ranges3__45__cpo8distanceE,(_ZN41_INTERNAL_4f8b9a19_4_k_cu_d66c2bb3_1325436thrust24THRUST_300001_SM_1000_NS12placeholders2_4E - _ZN41_INTERNAL_4f8b9a19_4_k_cu_d66c2bb3_1325434cuda3std6ranges3__45__cpo8distanceE)
_ZN41_INTERNAL_4f8b9a19_4_k_cu_d66c2bb3_1325434cuda3std6ranges3__45__cpo8distanceE:
	.zero		1
	.type		_ZN41_INTERNAL_4f8b9a19_4_k_cu_d66c2bb3_1325436thrust24THRUST_300001_SM_1000_NS12placeholders2_4E,@object
	.size		_ZN41_INTERNAL_4f8b9a19_4_k_cu_d66c2bb3_1325436thrust24THRUST_300001_SM_1000_NS12placeholders2_4E,(_ZN41_INTERNAL_4f8b9a19_4_k_cu_d66c2bb3_1325434cuda3std3__45__cpo6rbeginE - _ZN41_INTERNAL_4f8b9a19_4_k_cu_d66c2bb3_1325436thrust24THRUST_300001_SM_1000_NS12placeholders2_4E)
_ZN41_INTERNAL_4f8b9a19_4_k_cu_d66c2bb3_1325436thrust24THRUST_300001_SM_1000_NS12placeholders2_4E:
	.zero		1
	.type		_ZN41_INTERNAL_4f8b9a19_4_k_cu_d66c2bb3_1325434cuda3std3__45__cpo6rbeginE,@object
	.size		_ZN41_INTERNAL_4f8b9a19_4_k_cu_d66c2bb3_1325434cuda3std3__45__cpo6rbeginE,(_ZN41_INTERNAL_4f8b9a19_4_k_cu_d66c2bb3_1325434cuda3std6ranges3__45__cpo7advanceE - _ZN41_INTERNAL_4f8b9a19_4_k_cu_d66c2bb3_1325434cuda3std3__45__cpo6rbeginE)
_ZN41_INTERNAL_4f8b9a19_4_k_cu_d66c2bb3_1325434cuda3std3__45__cpo6rbeginE:
	.zero		1
	.type		_ZN41_INTERNAL_4f8b9a19_4_k_cu_d66c2bb3_1325434cuda3std6ranges3__45__cpo7advanceE,@object
	.size		_ZN41_INTERNAL_4f8b9a19_4_k_cu_d66c2bb3_1325434cuda3std6ranges3__45__cpo7advanceE,(_ZN41_INTERNAL_4f8b9a19_4_k_cu_d66c2bb3_1325436thrust24THRUST_300001_SM_1000_NS12placeholders3_10E - _ZN41_INTERNAL_4f8b9a19_4_k_cu_d66c2bb3_1325434cuda3std6ranges3__45__cpo7advanceE)
_ZN41_INTERNAL_4f8b9a19_4_k_cu_d66c2bb3_1325434cuda3std6ranges3__45__cpo7advanceE:
	.zero		1
	.type		_ZN41_INTERNAL_4f8b9a19_4_k_cu_d66c2bb3_1325436thrust24THRUST_300001_SM_1000_NS12placeholders3_10E,@object
	.size		_ZN41_INTERNAL_4f8b9a19_4_k_cu_d66c2bb3_1325436thrust24THRUST_300001_SM_1000_NS12placeholders3_10E,(_ZN41_INTERNAL_4f8b9a19_4_k_cu_d66c2bb3_1325434cuda3std3__48in_placeE - _ZN41_INTERNAL_4f8b9a19_4_k_cu_d66c2bb3_1325436thrust24THRUST_300001_SM_1000_NS12placeholders3_10E)
_ZN41_INTERNAL_4f8b9a19_4_k_cu_d66c2bb3_1325436thrust24THRUST_300001_SM_1000_NS12placeholders3_10E:
	.zero		1
	.type		_ZN41_INTERNAL_4f8b9a19_4_k_cu_d66c2bb3_1325434cuda3std3__48in_placeE,@object
	.size		_ZN41_INTERNAL_4f8b9a19_4_k_cu_d66c2bb3_1325434cuda3std3__48in_placeE,(_ZN41_INTERNAL_4f8b9a19_4_k_cu_d66c2bb3_1325434cuda3std6ranges3__45__cpo4sizeE - _ZN41_INTERNAL_4f8b9a19_4_k_cu_d66c2bb3_1325434cuda3std3__48in_placeE)
_ZN41_INTERNAL_4f8b9a19_4_k_cu_d66c2bb3_1325434cuda3std3__48in_placeE:
	.zero		1
	.type		_ZN41_INTERNAL_4f8b9a19_4_k_cu_d66c2bb3_1325434cuda3std6ranges3__45__cpo4sizeE,@object
	.size		_ZN41_INTERNAL_4f8b9a19_4_k_cu_d66c2bb3_1325434cuda3std6ranges3__45__cpo4sizeE,(_ZN41_INTERNAL_4f8b9a19_4_k_cu_d66c2bb3_1325436thrust24THRUST_300001_SM_1000_NS12placeholders2_2E - _ZN41_INTERNAL_4f8b9a19_4_k_cu_d66c2bb3_1325434cuda3std6ranges3__45__cpo4sizeE)
_ZN41_INTERNAL_4f8b9a19_4_k_cu_d66c2bb3_1325434cuda3std6ranges3__45__cpo4sizeE:
	.zero		1
	.type		_ZN41_INTERNAL_4f8b9a19_4_k_cu_d66c2bb3_1325436thrust24THRUST_300001_SM_1000_NS12placeholders2_2E,@object
	.size		_ZN41_INTERNAL_4f8b9a19_4_k_cu_d66c2bb3_1325436thrust24THRUST_300001_SM_1000_NS12placeholders2_2E,(_ZN41_INTERNAL_4f8b9a19_4_k_cu_d66c2bb3_1325434cuda3std3__45__cpo6cbeginE - _ZN41_INTERNAL_4f8b9a19_4_k_cu_d66c2bb3_1325436thrust24THRUST_300001_SM_1000_NS12placeholders2_2E)
_ZN41_INTERNAL_4f8b9a19_4_k_cu_d66c2bb3_1325436thrust24THRUST_300001_SM_1000_NS12placeholders2_2E:
	.zero		1
	.type		_ZN41_INTERNAL_4f8b9a19_4_k_cu_d66c2bb3_1325434cuda3std3__45__cpo6cbeginE,@object
	.size		_ZN41_INTERNAL_4f8b9a19_4_k_cu_d66c2bb3_1325434cuda3std3__45__cpo6cbeginE,(_ZN41_INTERNAL_4f8b9a19_4_k_cu_d66c2bb3_1325434cuda3std6ranges3__45__cpo6cbeginE - _ZN41_INTERNAL_4f8b9a19_4_k_cu_d66c2bb3_1325434cuda3std3__45__cpo6cbeginE)
_ZN41_INTERNAL_4f8b9a19_4_k_cu_d66c2bb3_1325434cuda3std3__45__cpo6cbeginE:
	.zero		1
	.type		_ZN41_INTERNAL_4f8b9a19_4_k_cu_d66c2bb3_1325434cuda3std6ranges3__45__cpo6cbeginE,@object
	.size		_ZN41_INTERNAL_4f8b9a19_4_k_cu_d66c2bb3_1325434cuda3std6ranges3__45__cpo6cbeginE,(_ZN41_INTERNAL_4f8b9a19_4_k_cu_d66c2bb3_1325436thrust24THRUST_300001_SM_1000_NS12placeholders2_6E - _ZN41_INTERNAL_4f8b9a19_4_k_cu_d66c2bb3_1325434cuda3std6ranges3__45__cpo6cbeginE)
_ZN41_INTERNAL_4f8b9a19_4_k_cu_d66c2bb3_1325434cuda3std6ranges3__45__cpo6cbeginE:
	.zero		1
	.type		_ZN41_INTERNAL_4f8b9a19_4_k_cu_d66c2bb3_1325436thrust24THRUST_300001_SM_1000_NS12placeholders2_6E,@object
	.size		_ZN41_INTERNAL_4f8b9a19_4_k_cu_d66c2bb3_1325436thrust24THRUST_300001_SM_1000_NS12placeholders2_6E,(_ZN41_INTERNAL_4f8b9a19_4_k_cu_d66c2bb3_1325434cuda3std3__45__cpo7crbeginE - _ZN41_INTERNAL_4f8b9a19_4_k_cu_d66c2bb3_1325436thrust24THRUST_300001_SM_1000_NS12placeholders2_6E)
_ZN41_INTERNAL_4f8b9a19_4_k_cu_d66c2bb3_1325436thrust24THRUST_300001_SM_1000_NS12placeholders2_6E:
	.zero		1
	.type		_ZN41_INTERNAL_4f8b9a19_4_k_cu_d66c2bb3_1325434cuda3std3__45__cpo7crbeginE,@object
	.size		_ZN41_INTERNAL_4f8b9a19_4_k_cu_d66c2bb3_1325434cuda3std3__45__cpo7crbeginE,(_ZN41_INTERNAL_4f8b9a19_4_k_cu_d66c2bb3_1325434cuda3std6ranges3__45__cpo4nextE - _ZN41_INTERNAL_4f8b9a19_4_k_cu_d66c2bb3_1325434cuda3std3__45__cpo7crbeginE)
_ZN41_INTERNAL_4f8b9a19_4_k_cu_d66c2bb3_1325434cuda3std3__45__cpo7crbeginE:
	.zero		1
	.type		_ZN41_INTERNAL_4f8b9a19_4_k_cu_d66c2bb3_1325434cuda3std6ranges3__45__cpo4nextE,@object
	.size		_ZN41_INTERNAL_4f8b9a19_4_k_cu_d66c2bb3_1325434cuda3std6ranges3__45__cpo4nextE,(_ZN41_INTERNAL_4f8b9a19_4_k_cu_d66c2bb3_1325434cuda3std6ranges3__45__cpo4swapE - _ZN41_INTERNAL_4f8b9a19_4_k_cu_d66c2bb3_1325434cuda3std6ranges3__45__cpo4nextE)
_ZN41_INTERNAL_4f8b9a19_4_k_cu_d66c2bb3_1325434cuda3std6ranges3__45__cpo4nextE:
	.zero		1
	.type		_ZN41_INTERNAL_4f8b9a19_4_k_cu_d66c2bb3_1325434cuda3std6ranges3__45__cpo4swapE,@object
	.size		_ZN41_INTERNAL_4f8b9a19_4_k_cu_d66c2bb3_1325434cuda3std6ranges3__45__cpo4swapE,(_ZN41_INTERNAL_4f8b9a19_4_k_cu_d66c2bb3_1325436thrust24THRUST_300001_SM_1000_NS8cuda_cub10par_nosyncE - _ZN41_INTERNAL_4f8b9a19_4_k_cu_d66c2bb3_1325434cuda3std6ranges3__45__cpo4swapE)
_ZN41_INTERNAL_4f8b9a19_4_k_cu_d66c2bb3_1325434cuda3std6ranges3__45__cpo4swapE:
	.zero		1
	.type		_ZN41_INTERNAL_4f8b9a19_4_k_cu_d66c2bb3_1325436thrust24THRUST_300001_SM_1000_NS8cuda_cub10par_nosyncE,@object
	.size		_ZN41_INTERNAL_4f8b9a19_4_k_cu_d66c2bb3_1325436thrust24THRUST_300001_SM_1000_NS8cuda_cub10par_nosyncE,(_ZN41_INTERNAL_4f8b9a19_4_k_cu_d66c2bb3_1325436thrust24THRUST_300001_SM_1000_NS3seqE - _ZN41_INTERNAL_4f8b9a19_4_k_cu_d66c2bb3_1325436thrust24THRUST_300001_SM_1000_NS8cuda_cub10par_nosyncE)
_ZN41_INTERNAL_4f8b9a19_4_k_cu_d66c2bb3_1325436thrust24THRUST_300001_SM_1000_NS8cuda_cub10par_nosyncE:
	.zero		1
	.type		_ZN41_INTERNAL_4f8b9a19_4_k_cu_d66c2bb3_1325436thrust24THRUST_300001_SM_1000_NS3seqE,@object
	.size		_ZN41_INTERNAL_4f8b9a19_4_k_cu_d66c2bb3_1325436thrust24THRUST_300001_SM_1000_NS3seqE,(_ZN41_INTERNAL_4f8b9a19_4_k_cu_d66c2bb3_1325434cuda3std3__420unreachable_sentinelE - _ZN41_INTERNAL_4f8b9a19_4_k_cu_d66c2bb3_1325436thrust24THRUST_300001_SM_1000_NS3seqE)
_ZN41_INTERNAL_4f8b9a19_4_k_cu_d66c2bb3_1325436thrust24THRUST_300001_SM_1000_NS3seqE:
	.zero		1
	.type		_ZN41_INTERNAL_4f8b9a19_4_k_cu_d66c2bb3_1325434cuda3std3__420unreachable_sentinelE,@object
	.size		_ZN41_INTERNAL_4f8b9a19_4_k_cu_d66c2bb3_1325434cuda3std3__420unreachable_sentinelE,(_ZN41_INTERNAL_4f8b9a19_4_k_cu_d66c2bb3_1325434cuda3std6ranges3__45__cpo5ssizeE - _ZN41_INTERNAL_4f8b9a19_4_k_cu_d66c2bb3_1325434cuda3std3__420unreachable_sentinelE)
_ZN41_INTERNAL_4f8b9a19_4_k_cu_d66c2bb3_1325434cuda3std3__420unreachable_sentinelE:
	.zero		1
	.type		_ZN41_INTERNAL_4f8b9a19_4_k_cu_d66c2bb3_1325434cuda3std6ranges3__45__cpo5ssizeE,@object
	.size		_ZN41_INTERNAL_4f8b9a19_4_k_cu_d66c2bb3_1325434cuda3std6ranges3__45__cpo5ssizeE,(_ZN41_INTERNAL_4f8b9a19_4_k_cu_d66c2bb3_1325436thrust24THRUST_300001_SM_1000_NS12placeholders2_3E - _ZN41_INTERNAL_4f8b9a19_4_k_cu_d66c2bb3_1325434cuda3std6ranges3__45__cpo5ssizeE)
_ZN41_INTERNAL_4f8b9a19_4_k_cu_d66c2bb3_1325434cuda3std6ranges3__45__cpo5ssizeE:
	.zero		1
	.type		_ZN41_INTERNAL_4f8b9a19_4_k_cu_d66c2bb3_1325436thrust24THRUST_300001_SM_1000_NS12placeholders2_3E,@object
	.size		_ZN41_INTERNAL_4f8b9a19_4_k_cu_d66c2bb3_1325436thrust24THRUST_300001_SM_1000_NS12placeholders2_3E,(_ZN41_INTERNAL_4f8b9a19_4_k_cu_d66c2bb3_1325434cuda3std3__45__cpo4cendE - _ZN41_INTERNAL_4f8b9a19_4_k_cu_d66c2bb3_1325436thrust24THRUST_300001_SM_1000_NS12placeholders2_3E)
_ZN41_INTERNAL_4f8b9a19_4_k_cu_d66c2bb3_1325436thrust24THRUST_300001_SM_1000_NS12placeholders2_3E:
	.zero		1
	.type		_ZN41_INTERNAL_4f8b9a19_4_k_cu_d66c2bb3_1325434cuda3std3__45__cpo4cendE,@object
	.size		_ZN41_INTERNAL_4f8b9a19_4_k_cu_d66c2bb3_1325434cuda3std3__45__cpo4cendE,(_ZN41_INTERNAL_4f8b9a19_4_k_cu_d66c2bb3_1325434cuda3std6ranges3__45__cpo4cendE - _ZN41_INTERNAL_4f8b9a19_4_k_cu_d66c2bb3_1325434cuda3std3__45__cpo4cendE)
_ZN41_INTERNAL_4f8b9a19_4_k_cu_d66c2bb3_1325434cuda3std3__45__cpo4cendE:
	.zero		1
	.type		_ZN41_INTERNAL_4f8b9a19_4_k_cu_d66c2bb3_1325434cuda3std6ranges3__45__cpo4cendE,@object
	.size		_ZN41_INTERNAL_4f8b9a19_4_k_cu_d66c2bb3_1325434cuda3std6ranges3__45__cpo4cendE,(_ZN41_INTERNAL_4f8b9a19_4_k_cu_d66c2bb3_1325436thrust24THRUST_300001_SM_1000_NS12placeholders2_7E - _ZN41_INTERNAL_4f8b9a19_4_k_cu_d66c2bb3_1325434cuda3std6ranges3__45__cpo4cendE)
_ZN41_INTERNAL_4f8b9a19_4_k_cu_d66c2bb3_1325434cuda3std6ranges3__45__cpo4cendE:
	.zero		1
	.type		_ZN41_INTERNAL_4f8b9a19_4_k_cu_d66c2bb3_1325436thrust24THRUST_300001_SM_1000_NS12placeholders2_7E,@object
	.size		_ZN41_INTERNAL_4f8b9a19_4_k_cu_d66c2bb3_1325436thrust24THRUST_300001_SM_1000_NS12placeholders2_7E,(_ZN41_INTERNAL_4f8b9a19_4_k_cu_d66c2bb3_1325434cuda3std3__45__cpo5crendE - _ZN41_INTERNAL_4f8b9a19_4_k_cu_d66c2bb3_1325436thrust24THRUST_300001_SM_1000_NS12placeholders2_7E)
_ZN41_INTERNAL_4f8b9a19_4_k_cu_d66c2bb3_1325436thrust24THRUST_300001_SM_1000_NS12placeholders2_7E:
	.zero		1
	.type		_ZN41_INTERNAL_4f8b9a19_4_k_cu_d66c2bb3_1325434cuda3std3__45__cpo5crendE,@object
	.size		_ZN41_INTERNAL_4f8b9a19_4_k_cu_d66c2bb3_1325434cuda3std3__45__cpo5crendE,(_ZN41_INTERNAL_4f8b9a19_4_k_cu_d66c2bb3_1325434cuda3std6ranges3__45__cpo4prevE - _ZN41_INTERNAL_4f8b9a19_4_k_cu_d66c2bb3_1325434cuda3std3__45__cpo5crendE)
_ZN41_INTERNAL_4f8b9a19_4_k_cu_d66c2bb3_1325434cuda3std3__45__cpo5crendE:
	.zero		1
	.type		_ZN41_INTERNAL_4f8b9a19_4_k_cu_d66c2bb3_1325434cuda3std6ranges3__45__cpo4prevE,@object
	.size		_ZN41_INTERNAL_4f8b9a19_4_k_cu_d66c2bb3_1325434cuda3std6ranges3__45__cpo4prevE,(_ZN41_INTERNAL_4f8b9a19_4_k_cu_d66c2bb3_1325434cuda3std6ranges3__45__cpo9iter_moveE - _ZN41_INTERNAL_4f8b9a19_4_k_cu_d66c2bb3_1325434cuda3std6ranges3__45__cpo4prevE)
_ZN41_INTERNAL_4f8b9a19_4_k_cu_d66c2bb3_1325434cuda3std6ranges3__45__cpo4prevE:
	.zero		1
	.type		_ZN41_INTERNAL_4f8b9a19_4_k_cu_d66c2bb3_1325434cuda3std6ranges3__45__cpo9iter_moveE,@object
	.size		_ZN41_INTERNAL_4f8b9a19_4_k_cu_d66c2bb3_1325434cuda3std6ranges3__45__cpo9iter_moveE,(_ZN41_INTERNAL_4f8b9a19_4_k_cu_d66c2bb3_1325436thrust24THRUST_300001_SM_1000_NS6system6detail10sequential3seqE - _ZN41_INTERNAL_4f8b9a19_4_k_cu_d66c2bb3_1325434cuda3std6ranges3__45__cpo9iter_moveE)
_ZN41_INTERNAL_4f8b9a19_4_k_cu_d66c2bb3_1325434cuda3std6ranges3__45__cpo9iter_moveE:
	.zero		1
	.type		_ZN41_INTERNAL_4f8b9a19_4_k_cu_d66c2bb3_1325436thrust24THRUST_300001_SM_1000_NS6system6detail10sequential3seqE,@object
	.size		_ZN41_INTERNAL_4f8b9a19_4_k_cu_d66c2bb3_1325436thrust24THRUST_300001_SM_1000_NS6system6detail10sequential3seqE,(_ZN41_INTERNAL_4f8b9a19_4_k_cu_d66c2bb3_1325436thrust24THRUST_300001_SM_1000_NS12placeholders2_9E - _ZN41_INTERNAL_4f8b9a19_4_k_cu_d66c2bb3_1325436thrust24THRUST_300001_SM_1000_NS6system6detail10sequential3seqE)
_ZN41_INTERNAL_4f8b9a19_4_k_cu_d66c2bb3_1325436thrust24THRUST_300001_SM_1000_NS6system6detail10sequential3seqE:
	.zero		1
	.type		_ZN41_INTERNAL_4f8b9a19_4_k_cu_d66c2bb3_1325436thrust24THRUST_300001_SM_1000_NS12placeholders2_9E,@object
	.size		_ZN41_INTERNAL_4f8b9a19_4_k_cu_d66c2bb3_1325436thrust24THRUST_300001_SM_1000_NS12placeholders2_9E,(_ZN41_INTERNAL_4f8b9a19_4_k_cu_d66c2bb3_1325434cuda3std3__419piecewise_constructE - _ZN41_INTERNAL_4f8b9a19_4_k_cu_d66c2bb3_1325436thrust24THRUST_300001_SM_1000_NS12placeholders2_9E)
_ZN41_INTERNAL_4f8b9a19_4_k_cu_d66c2bb3_1325436thrust24THRUST_300001_SM_1000_NS12placeholders2_9E:
	.zero		1
	.type		_ZN41_INTERNAL_4f8b9a19_4_k_cu_d66c2bb3_1325434cuda3std3__419piecewise_constructE,@object
	.size		_ZN41_INTERNAL_4f8b9a19_4_k_cu_d66c2bb3_1325434cuda3std3__419piecewise_constructE,(_ZN41_INTERNAL_4f8b9a19_4_k_cu_d66c2bb3_1325434cuda3std6ranges3__45__cpo5cdataE - _ZN41_INTERNAL_4f8b9a19_4_k_cu_d66c2bb3_1325434cuda3std3__419piecewise_constructE)
_ZN41_INTERNAL_4f8b9a19_4_k_cu_d66c2bb3_1325434cuda3std3__419piecewise_constructE:
	.zero		1
	.type		_ZN41_INTERNAL_4f8b9a19_4_k_cu_d66c2bb3_1325434cuda3std6ranges3__45__cpo5cdataE,@object
	.size		_ZN41_INTERNAL_4f8b9a19_4_k_cu_d66c2bb3_1325434cuda3std6ranges3__45__cpo5cdataE,(_ZN41_INTERNAL_4f8b9a19_4_k_cu_d66c2bb3_1325436thrust24THRUST_300001_SM_1000_NS12placeholders2_1E - _ZN41_INTERNAL_4f8b9a19_4_k_cu_d66c2bb3_1325434cuda3std6ranges3__45__cpo5cdataE)
_ZN41_INTERNAL_4f8b9a19_4_k_cu_d66c2bb3_1325434cuda3std6ranges3__45__cpo5cdataE:
	.zero		1
	.type		_ZN41_INTERNAL_4f8b9a19_4_k_cu_d66c2bb3_1325436thrust24THRUST_300001_SM_1000_NS12placeholders2_1E,@object
	.size		_ZN41_INTERNAL_4f8b9a19_4_k_cu_d66c2bb3_1325436thrust24THRUST_300001_SM_1000_NS12placeholders2_1E,(_ZN41_INTERNAL_4f8b9a19_4_k_cu_d66c2bb3_1325434cuda3std3__45__cpo3endE - _ZN41_INTERNAL_4f8b9a19_4_k_cu_d66c2bb3_1325436thrust24THRUST_300001_SM_1000_NS12placeholders2_1E)
_ZN41_INTERNAL_4f8b9a19_4_k_cu_d66c2bb3_1325436thrust24THRUST_300001_SM_1000_NS12placeholders2_1E:
	.zero		1
	.type		_ZN41_INTERNAL_4f8b9a19_4_k_cu_d66c2bb3_1325434cuda3std3__45__cpo3endE,@object
	.size		_ZN41_INTERNAL_4f8b9a19_4_k_cu_d66c2bb3_1325434cuda3std3__45__cpo3endE,(_ZN41_INTERNAL_4f8b9a19_4_k_cu_d66c2bb3_1325434cuda3std6ranges3__45__cpo3endE - _ZN41_INTERNAL_4f8b9a19_4_k_cu_d66c2bb3_1325434cuda3std3__45__cpo3endE)
_ZN41_INTERNAL_4f8b9a19_4_k_cu_d66c2bb3_1325434cuda3std3__45__cpo3endE:
	.zero		1
	.type		_ZN41_INTERNAL_4f8b9a19_4_k_cu_d66c2bb3_1325434cuda3std6ranges3__45__cpo3endE,@object
	.size		_ZN41_INTERNAL_4f8b9a19_4_k_cu_d66c2bb3_1325434cuda3std6ranges3__45__cpo3endE,(_ZN41_INTERNAL_4f8b9a19_4_k_cu_d66c2bb3_1325436thrust24THRUST_300001_SM_1000_NS12placeholders2_5E - _ZN41_INTERNAL_4f8b9a19_4_k_cu_d66c2bb3_1325434cuda3std6ranges3__45__cpo3endE)
_ZN41_INTERNAL_4f8b9a19_4_k_cu_d66c2bb3_1325434cuda3std6ranges3__45__cpo3endE:
	.zero		1
	.type		_ZN41_INTERNAL_4f8b9a19_4_k_cu_d66c2bb3_1325436thrust24THRUST_300001_SM_1000_NS12placeholders2_5E,@object
	.size		_ZN41_INTERNAL_4f8b9a19_4_k_cu_d66c2bb3_1325436thrust24THRUST_300001_SM_1000_NS12placeholders2_5E,(_ZN41_INTERNAL_4f8b9a19_4_k_cu_d66c2bb3_1325434cuda3std3__45__cpo4rendE - _ZN41_INTERNAL_4f8b9a19_4_k_cu_d66c2bb3_1325436thrust24THRUST_300001_SM_1000_NS12placeholders2_5E)
_ZN41_INTERNAL_4f8b9a19_4_k_cu_d66c2bb3_1325436thrust24THRUST_300001_SM_1000_NS12placeholders2_5E:
	.zero		1
	.type		_ZN41_INTERNAL_4f8b9a19_4_k_cu_d66c2bb3_1325434cuda3std3__45__cpo4rendE,@object
	.size		_ZN41_INTERNAL_4f8b9a19_4_k_cu_d66c2bb3_1325434cuda3std3__45__cpo4rendE,(_ZN41_INTERNAL_4f8b9a19_4_k_cu_d66c2bb3_1325434cuda3std6ranges3__45__cpo9iter_swapE - _ZN41_INTERNAL_4f8b9a19_4_k_cu_d66c2bb3_1325434cuda3std3__45__cpo4rendE)
_ZN41_INTERNAL_4f8b9a19_4_k_cu_d66c2bb3_1325434cuda3std3__45__cpo4rendE:
	.zero		1
	.type		_ZN41_INTERNAL_4f8b9a19_4_k_cu_d66c2bb3_1325434cuda3std6ranges3__45__cpo9iter_swapE,@object
	.size		_ZN41_INTERNAL_4f8b9a19_4_k_cu_d66c2bb3_1325434cuda3std6ranges3__45__cpo9iter_swapE,(_ZN41_INTERNAL_4f8b9a19_4_k_cu_d66c2bb3_1325434cuda3std3__48unexpectE - _ZN41_INTERNAL_4f8b9a19_4_k_cu_d66c2bb3_1325434cuda3std6ranges3__45__cpo9iter_swapE)
_ZN41_INTERNAL_4f8b9a19_4_k_cu_d66c2bb3_1325434cuda3std6ranges3__45__cpo9iter_swapE:
	.zero		1
	.type		_ZN41_INTERNAL_4f8b9a19_4_k_cu_d66c2bb3_1325434cuda3std3__48unexpectE,@object
	.size		_ZN41_INTERNAL_4f8b9a19_4_k_cu_d66c2bb3_1325434cuda3std3__48unexpectE,(_ZN41_INTERNAL_4f8b9a19_4_k_cu_d66c2bb3_1325436thrust24THRUST_300001_SM_1000_NS8cuda_cub3parE - _ZN41_INTERNAL_4f8b9a19_4_k_cu_d66c2bb3_1325434cuda3std3__48unexpectE)
_ZN41_INTERNAL_4f8b9a19_4_k_cu_d66c2bb3_1325434cuda3std3__48unexpectE:
	.zero		1
	.type		_ZN41_INTERNAL_4f8b9a19_4_k_cu_d66c2bb3_1325436thrust24THRUST_300001_SM_1000_NS8cuda_cub3parE,@object
	.size		_ZN41_INTERNAL_4f8b9a19_4_k_cu_d66c2bb3_1325436thrust24THRUST_300001_SM_1000_NS8cuda_cub3parE,(.L_29 - _ZN41_INTERNAL_4f8b9a19_4_k_cu_d66c2bb3_1325436thrust24THRUST_300001_SM_1000_NS8cuda_cub3parE)
_ZN41_INTERNAL_4f8b9a19_4_k_cu_d66c2bb3_1325436thrust24THRUST_300001_SM_1000_NS8cuda_cub3parE:
	.zero		1
.L_29:


//--------------------- .nv.constant0._ZN3cub18CUB_300001_SM_10006detail11EmptyKernelIvEEvv --------------------------
	.section	.nv.constant0._ZN3cub18CUB_300001_SM_10006detail11EmptyKernelIvEEvv,"a",@progbits
	.sectionflags	@""
	.align	4
.nv.constant0._ZN3cub18CUB_300001_SM_10006detail11EmptyKernelIvEEvv:
	.zero		896


//--------------------- SYMBOLS --------------------------

	.type		.nv.reservedSmem.offset0,@object
	.size		.nv.reservedSmem.offset0,0x4
